//
// Generated by NVIDIA NVVM Compiler
//
// Compiler Build ID: CL-36424714
// Cuda compilation tools, release 13.0, V13.0.88
// Based on NVVM 20.0.0
//

.version 9.0
.target sm_100
.address_size 64

	// .globl	_Z7softmaxPfS_i
// _ZZ12SumReductionPfS_iE5sdata has been demoted

.visible .entry _Z7softmaxPfS_i(
	.param .u64 .ptr .align 1 _Z7softmaxPfS_i_param_0,
	.param .u64 .ptr .align 1 _Z7softmaxPfS_i_param_1,
	.param .u32 _Z7softmaxPfS_i_param_2
)
{
	.reg .pred 	%p<2>;
	.reg .b32 	%r<6>;
	.reg .b32 	%f<4>;
	.reg .b64 	%rd<7>;

	ld.param.u64 	%rd1, [_Z7softmaxPfS_i_param_0];
	ld.param.u64 	%rd2, [_Z7softmaxPfS_i_param_1];
	ld.param.u32 	%r2, [_Z7softmaxPfS_i_param_2];
	mov.u32 	%r3, %tid.x;
	mov.u32 	%r4, %ctaid.x;
	mov.u32 	%r5, %ntid.x;
	mad.lo.s32 	%r1, %r4, %r5, %r3;
	setp.ge.s32 	%p1, %r1, %r2;
	@%p1 bra 	$L__BB0_2;
	cvta.to.global.u64 	%rd3, %rd1;
	cvta.to.global.u64 	%rd4, %rd2;
	mul.wide.s32 	%rd5, %r1, 4;
	add.s64 	%rd6, %rd3, %rd5;
	ld.global.f32 	%f1, [%rd6];
	ld.global.f32 	%f2, [%rd4];
	div.rn.f32 	%f3, %f1, %f2;
	st.global.f32 	[%rd6], %f3;
$L__BB0_2:
	ret;

}
	// .globl	_Z18ExponentiateKernelPfi
.visible .entry _Z18ExponentiateKernelPfi(
	.param .u64 .ptr .align 1 _Z18ExponentiateKernelPfi_param_0,
	.param .u32 _Z18ExponentiateKernelPfi_param_1
)
{
	.reg .pred 	%p<2>;
	.reg .b32 	%r<8>;
	.reg .b32 	%f<14>;
	.reg .b64 	%rd<5>;

	ld.param.u64 	%rd1, [_Z18ExponentiateKernelPfi_param_0];
	ld.param.u32 	%r2, [_Z18ExponentiateKernelPfi_param_1];
	mov.u32 	%r3, %tid.x;
	mov.u32 	%r4, %ctaid.x;
	mov.u32 	%r5, %ntid.x;
	mad.lo.s32 	%r1, %r4, %r5, %r3;
	setp.ge.s32 	%p1, %r1, %r2;
	@%p1 bra 	$L__BB1_2;
	cvta.to.global.u64 	%rd2, %rd1;
	mul.wide.s32 	%rd3, %r1, 4;
	add.s64 	%rd4, %rd2, %rd3;
	ld.global.f32 	%f1, [%rd4];
	fma.rn.f32 	%f2, %f1, 0f3BBB989D, 0f3F000000;
	cvt.sat.f32.f32 	%f3, %f2;
	mov.f32 	%f4, 0f4B400001;
	mov.f32 	%f5, 0f437C0000;
	fma.rm.f32 	%f6, %f3, %f5, %f4;
	add.f32 	%f7, %f6, 0fCB40007F;
	neg.f32 	%f8, %f7;
	fma.rn.f32 	%f9, %f1, 0f3FB8AA3B, %f8;
	fma.rn.f32 	%f10, %f1, 0f32A57060, %f9;
	mov.b32 	%r6, %f6;
	shl.b32 	%r7, %r6, 23;
	mov.b32 	%f11, %r7;
	ex2.approx.ftz.f32 	%f12, %f10;
	mul.f32 	%f13, %f12, %f11;
	st.global.f32 	[%rd4], %f13;
$L__BB1_2:
	ret;

}
	// .globl	_Z12SumReductionPfS_i
.visible .entry _Z12SumReductionPfS_i(
	.param .u64 .ptr .align 1 _Z12SumReductionPfS_i_param_0,
	.param .u64 .ptr .align 1 _Z12SumReductionPfS_i_param_1,
	.param .u32 _Z12SumReductionPfS_i_param_2
)
{
	.reg .pred 	%p<6>;
	.reg .b32 	%r<14>;
	.reg .b32 	%f<9>;
	.reg .b64 	%rd<7>;
	// demoted variable
	.shared .align 4 .b8 _ZZ12SumReductionPfS_iE5sdata[512];
	ld.param.u64 	%rd1, [_Z12SumReductionPfS_i_param_0];
	ld.param.u64 	%rd2, [_Z12SumReductionPfS_i_param_1];
	ld.param.u32 	%r7, [_Z12SumReductionPfS_i_param_2];
	mov.u32 	%r1, %tid.x;
	mov.u32 	%r8, %ctaid.x;
	mov.u32 	%r13, %ntid.x;
	mad.lo.s32 	%r3, %r8, %r13, %r1;
	setp.ge.s32 	%p1, %r3, %r7;
	mov.f32 	%f8, 0f00000000;
	@%p1 bra 	$L__BB2_2;
	cvta.to.global.u64 	%rd3, %rd1;
	mul.wide.s32 	%rd4, %r3, 4;
	add.s64 	%rd5, %rd3, %rd4;
	ld.global.f32 	%f8, [%rd5];
$L__BB2_2:
	shl.b32 	%r9, %r1, 2;
	mov.u32 	%r10, _ZZ12SumReductionPfS_iE5sdata;
	add.s32 	%r4, %r10, %r9;
	st.shared.f32 	[%r4], %f8;
	bar.sync 	0;
	setp.lt.u32 	%p2, %r13, 2;
	@%p2 bra 	$L__BB2_6;
$L__BB2_3:
	shr.u32 	%r6, %r13, 1;
	setp.ge.u32 	%p3, %r1, %r6;
	@%p3 bra 	$L__BB2_5;
	shl.b32 	%r11, %r6, 2;
	add.s32 	%r12, %r4, %r11;
	ld.shared.f32 	%f4, [%r12];
	ld.shared.f32 	%f5, [%r4];
	add.f32 	%f6, %f4, %f5;
	st.shared.f32 	[%r4], %f6;
$L__BB2_5:
	bar.sync 	0;
	setp.gt.u32 	%p4, %r13, 3;
	mov.u32 	%r13, %r6;
	@%p4 bra 	$L__BB2_3;
$L__BB2_6:
	setp.ne.s32 	%p5, %r1, 0;
	@%p5 bra 	$L__BB2_8;
	ld.shared.f32 	%f7, [_ZZ12SumReductionPfS_iE5sdata];
	cvta.to.global.u64 	%rd6, %rd2;
	st.global.f32 	[%rd6], %f7;
$L__BB2_8:
	ret;

}
	// .globl	_Z12maxReductionPfS_i
.visible .entry _Z12maxReductionPfS_i(
	.param .u64 .ptr .align 1 _Z12maxReductionPfS_i_param_0,
	.param .u64 .ptr .align 1 _Z12maxReductionPfS_i_param_1,
	.param .u32 _Z12maxReductionPfS_i_param_2
)
{
	.reg .pred 	%p<5>;
	.reg .b32 	%r<9>;
	.reg .b32 	%f<9>;
	.reg .b64 	%rd<9>;

	ld.param.u64 	%rd4, [_Z12maxReductionPfS_i_param_0];
	ld.param.u64 	%rd3, [_Z12maxReductionPfS_i_param_1];
	cvta.to.global.u64 	%rd1, %rd4;
	mov.u32 	%r1, %tid.x;
	mov.u32 	%r6, %ctaid.x;
	mov.u32 	%r8, %ntid.x;
	mad.lo.s32 	%r3, %r6, %r8, %r1;
	mul.wide.u32 	%rd5, %r3, 4;
	add.s64 	%rd2, %rd1, %rd5;
$L__BB3_1:
	setp.ge.u32 	%p1, %r1, %r8;
	@%p1 bra 	$L__BB3_3;
	add.s32 	%r7, %r8, %r3;
	mul.wide.u32 	%rd6, %r7, 4;
	add.s64 	%rd7, %rd1, %rd6;
	ld.global.f32 	%f5, [%rd7];
	ld.global.f32 	%f6, [%rd2];
	setp.gt.f32 	%p2, %f5, %f6;
	selp.f32 	%f8, %f5, %f8, %p2;
	bar.sync 	0;
$L__BB3_3:
	bar.sync 	0;
	shr.u32 	%r5, %r8, 1;
	setp.gt.u32 	%p3, %r8, 1;
	mov.u32 	%r8, %r5;
	@%p3 bra 	$L__BB3_1;
	setp.ne.s32 	%p4, %r1, 0;
	@%p4 bra 	$L__BB3_6;
	cvta.to.global.u64 	%rd8, %rd3;
	st.global.f32 	[%rd8], %f8;
$L__BB3_6:
	ret;

}


// ===== COMPILED SASS (sm_100) =====

	.target	sm_100

	.elftype	@"ET_EXEC"


//--------------------- .note.nv.tkinfo           --------------------------
	.section	.note.nv.tkinfo,"",@"SHT_NOTE"
	.sectionflags	@"SHF_NOTE_NV_TKINFO"
	.tkinfo
        /*0018*/ 	.word	0x00000002
        /*0030*/ 	.string	""
        /*0030*/ 	.string	"ptxas"
        /*0030*/ 	.string	"Cuda compilation tools, release 13.0, V13.0.88"
        /*0030*/ 	.string	"Build cuda_13.0.r13.0/compiler.36424714_0"
        /*0030*/ 	.string	"-arch sm_100 -m 64 "



//--------------------- .note.nv.cuinfo           --------------------------
	.section	.note.nv.cuinfo,"",@"SHT_NOTE"
	.sectionflags	@"SHF_NOTE_NV_CUINFO"
        /*0018*/ 	.short	0x0002
        /*001a*/ 	.short	0x0064
        /*001c*/ 	.short	0x0082
	.zero		2


//--------------------- .nv.info                  --------------------------
	.section	.nv.info,"",@"SHT_CUDA_INFO"
	.align	4


	//----- nvinfo : EIATTR_REGCOUNT
	.align		4
        /*0000*/ 	.byte	0x04, 0x2f
        /*0002*/ 	.short	(.L_1 - .L_0)
	.align		4
.L_0:
        /*0004*/ 	.word	index@(_Z7softmaxPfS_i)
        /*0008*/ 	.word	0x00000010


	//----- nvinfo : EIATTR_FRAME_SIZE
	.align		4
.L_1:
        /*000c*/ 	.byte	0x04, 0x11
        /*000e*/ 	.short	(.L_3 - .L_2)
	.align		4
.L_2:
        /*0010*/ 	.word	index@($__internal_0_$__cuda_sm3x_div_rn_noftz_f32_slowpath)
        /*0014*/ 	.word	0x00000000


	//----- nvinfo : EIATTR_FRAME_SIZE
	.align		4
.L_3:
        /*0018*/ 	.byte	0x04, 0x11
        /*001a*/ 	.short	(.L_5 - .L_4)
	.align		4
.L_4:
        /*001c*/ 	.word	index@(_Z7softmaxPfS_i)
        /*0020*/ 	.word	0x00000000


	//----- nvinfo : EIATTR_REGCOUNT
	.align		4
.L_5:
        /*0024*/ 	.byte	0x04, 0x2f
        /*0026*/ 	.short	(.L_7 - .L_6)
	.align		4
.L_6:
        /*0028*/ 	.word	index@(_Z18ExponentiateKernelPfi)
        /*002c*/ 	.word	0x0000000a


	//----- nvinfo : EIATTR_FRAME_SIZE
	.align		4
.L_7:
        /*0030*/ 	.byte	0x04, 0x11
        /*0032*/ 	.short	(.L_9 - .L_8)
	.align		4
.L_8:
        /*0034*/ 	.word	index@(_Z18ExponentiateKernelPfi)
        /*0038*/ 	.word	0x00000000


	//----- nvinfo : EIATTR_REGCOUNT
	.align		4
.L_9:
        /*003c*/ 	.byte	0x04, 0x2f
        /*003e*/ 	.short	(.L_11 - .L_10)
	.align		4
.L_10:
        /*0040*/ 	.word	index@(_Z12SumReductionPfS_i)
        /*0044*/ 	.word	0x0000000a


	//----- nvinfo : EIATTR_FRAME_SIZE
	.align		4
.L_11:
        /*0048*/ 	.byte	0x04, 0x11
        /*004a*/ 	.short	(.L_13 - .L_12)
	.align		4
.L_12:
        /*004c*/ 	.word	index@(_Z12SumReductionPfS_i)
        /*0050*/ 	.word	0x00000000


	//----- nvinfo : EIATTR_REGCOUNT
	.align		4
.L_13:
        /*0054*/ 	.byte	0x04, 0x2f
        /*0056*/ 	.short	(.L_15 - .L_14)
	.align		4
.L_14:
        /*0058*/ 	.word	index@(_Z12maxReductionPfS_i)
        /*005c*/ 	.word	0x00000012


	//----- nvinfo : EIATTR_FRAME_SIZE
	.align		4
.L_15:
        /*0060*/ 	.byte	0x04, 0x11
        /*0062*/ 	.short	(.L_17 - .L_16)
	.align		4
.L_16:
        /*0064*/ 	.word	index@(_Z12maxReductionPfS_i)
        /*0068*/ 	.word	0x00000000


	//----- nvinfo : EIATTR_MIN_STACK_SIZE
	.align		4
.L_17:
        /*006c*/ 	.byte	0x04, 0x12
        /*006e*/ 	.short	(.L_19 - .L_18)
	.align		4
.L_18:
        /*0070*/ 	.word	index@(_Z12maxReductionPfS_i)
        /*0074*/ 	.word	0x00000000


	//----- nvinfo : EIATTR_MIN_STACK_SIZE
	.align		4
.L_19:
        /*0078*/ 	.byte	0x04, 0x12
        /*007a*/ 	.short	(.L_21 - .L_20)
	.align		4
.L_20:
        /*007c*/ 	.word	index@(_Z12SumReductionPfS_i)
        /*0080*/ 	.word	0x00000000


	//----- nvinfo : EIATTR_MIN_STACK_SIZE
	.align		4
.L_21:
        /*0084*/ 	.byte	0x04, 0x12
        /*0086*/ 	.short	(.L_23 - .L_22)
	.align		4
.L_22:
        /*0088*/ 	.word	index@(_Z18ExponentiateKernelPfi)
        /*008c*/ 	.word	0x00000000


	//----- nvinfo : EIATTR_MIN_STACK_SIZE
	.align		4
.L_23:
        /*0090*/ 	.byte	0x04, 0x12
        /*0092*/ 	.short	(.L_25 - .L_24)
	.align		4
.L_24:
        /*0094*/ 	.word	index@(_Z7softmaxPfS_i)
        /*0098*/ 	.word	0x00000000
.L_25:


//--------------------- .nv.compat                --------------------------
	.section	.nv.compat,"",@"SHT_CUDA_COMPAT_INFO"
	.align	4
        /*0000*/ 	.byte	0x02, 0x09, 0x00, 0x00, 0x02, 0x02, 0x01, 0x00, 0x02, 0x05, 0x05, 0x00, 0x03, 0x07, 0x01, 0x01
        /*0010*/ 	.byte	0x02, 0x03, 0x00, 0x00, 0x02, 0x06, 0x01, 0x00, 0x04, 0x0b, 0x08, 0x00, 0x01, 0x00, 0x00, 0x00
        /*0020*/ 	.byte	0x00, 0x00, 0x00, 0x00


//--------------------- .nv.info._Z12maxReductionPfS_i --------------------------
	.section	.nv.info._Z12maxReductionPfS_i,"",@"SHT_CUDA_INFO"
	.sectionflags	@""
	.align	4


	//----- nvinfo : EIATTR_CUDA_API_VERSION
	.align		4
        /*0000*/ 	.byte	0x04, 0x37
        /*0002*/ 	.short	(.L_27 - .L_26)
.L_26:
        /*0004*/ 	.word	0x00000082


	//----- nvinfo : EIATTR_KPARAM_INFO
	.align		4
.L_27:
        /*0008*/ 	.byte	0x04, 0x17
        /*000a*/ 	.short	(.L_29 - .L_28)
.L_28:
        /*000c*/ 	.word	0x00000000
        /*0010*/ 	.short	0x0002
        /*0012*/ 	.short	0x0010
        /*0014*/ 	.byte	0x00, 0xf0, 0x11, 0x00


	//----- nvinfo : EIATTR_KPARAM_INFO
	.align		4
.L_29:
        /*0018*/ 	.byte	0x04, 0x17
        /*001a*/ 	.short	(.L_31 - .L_30)
.L_30:
        /*001c*/ 	.word	0x00000000
        /*0020*/ 	.short	0x0001
        /*0022*/ 	.short	0x0008
        /*0024*/ 	.byte	0x00, 0xf5, 0x21, 0x00


	//----- nvinfo : EIATTR_KPARAM_INFO
	.align		4
.L_31:
        /*0028*/ 	.byte	0x04, 0x17
        /*002a*/ 	.short	(.L_33 - .L_32)
.L_32:
        /*002c*/ 	.word	0x00000000
        /*0030*/ 	.short	0x0000
        /*0032*/ 	.short	0x0000
        /*0034*/ 	.byte	0x00, 0xf5, 0x21, 0x00


	//----- nvinfo : EIATTR_SPARSE_MMA_MASK
	.align		4
.L_33:
        /*0038*/ 	.byte	0x03, 0x50
        /*003a*/ 	.short	0x0000


	//----- nvinfo : EIATTR_MAXREG_COUNT
	.align		4
        /*003c*/ 	.byte	0x03, 0x1b
        /*003e*/ 	.short	0x00ff


	//----- nvinfo : EIATTR_NUM_BARRIERS
	.align		4
        /*0040*/ 	.byte	0x02, 0x4c
        /*0042*/ 	.byte	0x01
	.zero		1


	//----- nvinfo : EIATTR_MERCURY_ISA_VERSION
	.align		4
        /*0044*/ 	.byte	0x03, 0x5f
        /*0046*/ 	.short	0x0101


	//----- nvinfo : EIATTR_VRC_CTA_INIT_COUNT
	.align		4
        /*0048*/ 	.byte	0x02, 0x4a
	.zero		1
	.zero		1


	//----- nvinfo : EIATTR_EXIT_INSTR_OFFSETS
	.align		4
        /*004c*/ 	.byte	0x04, 0x1c
        /*004e*/ 	.short	(.L_35 - .L_34)


	//   ....[0]....
.L_34:
        /*0050*/ 	.word	0x00000190


	//   ....[1]....
        /*0054*/ 	.word	0x000001c0


	//----- nvinfo : EIATTR_CRS_STACK_SIZE
	.align		4
.L_35:
        /*0058*/ 	.byte	0x04, 0x1e
        /*005a*/ 	.short	(.L_37 - .L_36)
.L_36:
        /*005c*/ 	.word	0x00000000


	//----- nvinfo : EIATTR_CBANK_PARAM_SIZE
	.align		4
.L_37:
        /*0060*/ 	.byte	0x03, 0x19
        /*0062*/ 	.short	0x0014


	//----- nvinfo : EIATTR_PARAM_CBANK
	.align		4
        /*0064*/ 	.byte	0x04, 0x0a
        /*0066*/ 	.short	(.L_39 - .L_38)
	.align		4
.L_38:
        /*0068*/ 	.word	index@(.nv.constant0._Z12maxReductionPfS_i)
        /*006c*/ 	.short	0x0380
        /*006e*/ 	.short	0x0014


	//----- nvinfo : EIATTR_SW_WAR
	.align		4
.L_39:
        /*0070*/ 	.byte	0x04, 0x36
        /*0072*/ 	.short	(.L_41 - .L_40)
.L_40:
        /*0074*/ 	.word	0x00000008
.L_41:


//--------------------- .nv.info._Z12SumReductionPfS_i --------------------------
	.section	.nv.info._Z12SumReductionPfS_i,"",@"SHT_CUDA_INFO"
	.sectionflags	@""
	.align	4


	//----- nvinfo : EIATTR_CUDA_API_VERSION
	.align		4
        /*0000*/ 	.byte	0x04, 0x37
        /*0002*/ 	.short	(.L_43 - .L_42)
.L_42:
        /*0004*/ 	.word	0x00000082


	//----- nvinfo : EIATTR_KPARAM_INFO
	.align		4
.L_43:
        /*0008*/ 	.byte	0x04, 0x17
        /*000a*/ 	.short	(.L_45 - .L_44)
.L_44:
        /*000c*/ 	.word	0x00000000
        /*0010*/ 	.short	0x0002
        /*0012*/ 	.short	0x0010
        /*0014*/ 	.byte	0x00, 0xf0, 0x11, 0x00


	//----- nvinfo : EIATTR_KPARAM_INFO
	.align		4
.L_45:
        /*0018*/ 	.byte	0x04, 0x17
        /*001a*/ 	.short	(.L_47 - .L_46)
.L_46:
        /*001c*/ 	.word	0x00000000
        /*0020*/ 	.short	0x0001
        /*0022*/ 	.short	0x0008
        /*0024*/ 	.byte	0x00, 0xf5, 0x21, 0x00


	//----- nvinfo : EIATTR_KPARAM_INFO
	.align		4
.L_47:
        /*0028*/ 	.byte	0x04, 0x17
        /*002a*/ 	.short	(.L_49 - .L_48)
.L_48:
        /*002c*/ 	.word	0x00000000
        /*0030*/ 	.short	0x0000
        /*0032*/ 	.short	0x0000
        /*0034*/ 	.byte	0x00, 0xf5, 0x21, 0x00


	//----- nvinfo : EIATTR_SPARSE_MMA_MASK
	.align		4
.L_49:
        /*0038*/ 	.byte	0x03, 0x50
        /*003a*/ 	.short	0x0000


	//----- nvinfo : EIATTR_MAXREG_COUNT
	.align		4
        /*003c*/ 	.byte	0x03, 0x1b
        /*003e*/ 	.short	0x00ff


	//----- nvinfo : EIATTR_NUM_BARRIERS
	.align		4
        /*0040*/ 	.byte	0x02, 0x4c
        /*0042*/ 	.byte	0x01
	.zero		1


	//----- nvinfo : EIATTR_MERCURY_ISA_VERSION
	.align		4
        /*0044*/ 	.byte	0x03, 0x5f
        /*0046*/ 	.short	0x0101


	//----- nvinfo : EIATTR_VRC_CTA_INIT_COUNT
	.align		4
        /*0048*/ 	.byte	0x02, 0x4a
	.zero		1
	.zero		1


	//----- nvinfo : EIATTR_EXIT_INSTR_OFFSETS
	.align		4
        /*004c*/ 	.byte	0x04, 0x1c
        /*004e*/ 	.short	(.L_51 - .L_50)


	//   ....[0]....
.L_50:
        /*0050*/ 	.word	0x00000200


	//   ....[1]....
        /*0054*/ 	.word	0x00000270


	//----- nvinfo : EIATTR_CBANK_PARAM_SIZE
	.align		4
.L_51:
        /*0058*/ 	.byte	0x03, 0x19
        /*005a*/ 	.short	0x0014


	//----- nvinfo : EIATTR_PARAM_CBANK
	.align		4
        /*005c*/ 	.byte	0x04, 0x0a
        /*005e*/ 	.short	(.L_53 - .L_52)
	.align		4
.L_52:
        /*0060*/ 	.word	index@(.nv.constant0._Z12SumReductionPfS_i)
        /*0064*/ 	.short	0x0380
        /*0066*/ 	.short	0x0014


	//----- nvinfo : EIATTR_SW_WAR
	.align		4
.L_53:
        /*0068*/ 	.byte	0x04, 0x36
        /*006a*/ 	.short	(.L_55 - .L_54)
.L_54:
        /*006c*/ 	.word	0x00000008
.L_55:


//--------------------- .nv.info._Z18ExponentiateKernelPfi --------------------------
	.section	.nv.info._Z18ExponentiateKernelPfi,"",@"SHT_CUDA_INFO"
	.sectionflags	@""
	.align	4


	//----- nvinfo : EIATTR_CUDA_API_VERSION
	.align		4
        /*0000*/ 	.byte	0x04, 0x37
        /*0002*/ 	.short	(.L_57 - .L_56)
.L_56:
        /*0004*/ 	.word	0x00000082


	//----- nvinfo : EIATTR_KPARAM_INFO
	.align		4
.L_57:
        /*0008*/ 	.byte	0x04, 0x17
        /*000a*/ 	.short	(.L_59 - .L_58)
.L_58:
        /*000c*/ 	.word	0x00000000
        /*0010*/ 	.short	0x0001
        /*0012*/ 	.short	0x0008
        /*0014*/ 	.byte	0x00, 0xf0, 0x11, 0x00


	//----- nvinfo : EIATTR_KPARAM_INFO
	.align		4
.L_59:
        /*0018*/ 	.byte	0x04, 0x17
        /*001a*/ 	.short	(.L_61 - .L_60)
.L_60:
        /*001c*/ 	.word	0x00000000
        /*0020*/ 	.short	0x0000
        /*0022*/ 	.short	0x0000
        /*0024*/ 	.byte	0x00, 0xf5, 0x21, 0x00


	//----- nvinfo : EIATTR_SPARSE_MMA_MASK
	.align		4
.L_61:
        /*0028*/ 	.byte	0x03, 0x50
        /*002a*/ 	.short	0x0000


	//----- nvinfo : EIATTR_MAXREG_COUNT
	.align		4
        /*002c*/ 	.byte	0x03, 0x1b
        /*002e*/ 	.short	0x00ff


	//----- nvinfo : EIATTR_MERCURY_ISA_VERSION
	.align		4
        /*0030*/ 	.byte	0x03, 0x5f
        /*0032*/ 	.short	0x0101


	//----- nvinfo : EIATTR_VRC_CTA_INIT_COUNT
	.align		4
        /*0034*/ 	.byte	0x02, 0x4a
	.zero		1
	.zero		1


	//----- nvinfo : EIATTR_EXIT_INSTR_OFFSETS
	.align		4
        /*0038*/ 	.byte	0x04, 0x1c
        /*003a*/ 	.short	(.L_63 - .L_62)


	//   ....[0]....
.L_62:
        /*003c*/ 	.word	0x00000070


	//   ....[1]....
        /*0040*/ 	.word	0x00000170


	//----- nvinfo : EIATTR_CBANK_PARAM_SIZE
	.align		4
.L_63:
        /*0044*/ 	.byte	0x03, 0x19
        /*0046*/ 	.short	0x000c


	//----- nvinfo : EIATTR_PARAM_CBANK
	.align		4
        /*0048*/ 	.byte	0x04, 0x0a
        /*004a*/ 	.short	(.L_65 - .L_64)
	.align		4
.L_64:
        /*004c*/ 	.word	index@(.nv.constant0._Z18ExponentiateKernelPfi)
        /*0050*/ 	.short	0x0380
        /*0052*/ 	.short	0x000c


	//----- nvinfo : EIATTR_SW_WAR
	.align		4
.L_65:
        /*0054*/ 	.byte	0x04, 0x36
        /*0056*/ 	.short	(.L_67 - .L_66)
.L_66:
        /*0058*/ 	.word	0x00000008
.L_67:


//--------------------- .nv.info._Z7softmaxPfS_i  --------------------------
	.section	.nv.info._Z7softmaxPfS_i,"",@"SHT_CUDA_INFO"
	.sectionflags	@""
	.align	4


	//----- nvinfo : EIATTR_CUDA_API_VERSION
	.align		4
        /*0000*/ 	.byte	0x04, 0x37
        /*0002*/ 	.short	(.L_69 - .L_68)
.L_68:
        /*0004*/ 	.word	0x00000082


	//----- nvinfo : EIATTR_KPARAM_INFO
	.align		4
.L_69:
        /*0008*/ 	.byte	0x04, 0x17
        /*000a*/ 	.short	(.L_71 - .L_70)
.L_70:
        /*000c*/ 	.word	0x00000000
        /*0010*/ 	.short	0x0002
        /*0012*/ 	.short	0x0010
        /*0014*/ 	.byte	0x00, 0xf0, 0x11, 0x00


	//----- nvinfo : EIATTR_KPARAM_INFO
	.align		4
.L_71:
        /*0018*/ 	.byte	0x04, 0x17
        /*001a*/ 	.short	(.L_73 - .L_72)
.L_72:
        /*001c*/ 	.word	0x00000000
        /*0020*/ 	.short	0x0001
        /*0022*/ 	.short	0x0008
        /*0024*/ 	.byte	0x00, 0xf5, 0x21, 0x00


	//----- nvinfo : EIATTR_KPARAM_INFO
	.align		4
.L_73:
        /*0028*/ 	.byte	0x04, 0x17
        /*002a*/ 	.short	(.L_75 - .L_74)
.L_74:
        /*002c*/ 	.word	0x00000000
        /*0030*/ 	.short	0x0000
        /*0032*/ 	.short	0x0000
        /*0034*/ 	.byte	0x00, 0xf5, 0x21, 0x00


	//----- nvinfo : EIATTR_SPARSE_MMA_MASK
	.align		4
.L_75:
        /*0038*/ 	.byte	0x03, 0x50
        /*003a*/ 	.short	0x0000


	//----- nvinfo : EIATTR_MAXREG_COUNT
	.align		4
        /*003c*/ 	.byte	0x03, 0x1b
        /*003e*/ 	.short	0x00ff


	//----- nvinfo : EIATTR_MERCURY_ISA_VERSION
	.align		4
        /*0040*/ 	.byte	0x03, 0x5f
        /*0042*/ 	.short	0x0101


	//----- nvinfo : EIATTR_VRC_CTA_INIT_COUNT
	.align		4
        /*0044*/ 	.byte	0x02, 0x4a
	.zero		1
	.zero		1


	//----- nvinfo : EIATTR_EXIT_INSTR_OFFSETS
	.align		4
        /*0048*/ 	.byte	0x04, 0x1c
        /*004a*/ 	.short	(.L_77 - .L_76)


	//   ....[0]....
.L_76:
        /*004c*/ 	.word	0x00000070


	//   ....[1]....
        /*0050*/ 	.word	0x000001c0


	//----- nvinfo : EIATTR_CRS_STACK_SIZE
	.align		4
.L_77:
        /*0054*/ 	.byte	0x04, 0x1e
        /*0056*/ 	.short	(.L_79 - .L_78)
.L_78:
        /*0058*/ 	.word	0x00000000


	//----- nvinfo : EIATTR_CBANK_PARAM_SIZE
	.align		4
.L_79:
        /*005c*/ 	.byte	0x03, 0x19
        /*005e*/ 	.short	0x0014


	//----- nvinfo : EIATTR_PARAM_CBANK
	.align		4
        /*0060*/ 	.byte	0x04, 0x0a
        /*0062*/ 	.short	(.L_81 - .L_80)
	.align		4
.L_80:
        /*0064*/ 	.word	index@(.nv.constant0._Z7softmaxPfS_i)
        /*0068*/ 	.short	0x0380
        /*006a*/ 	.short	0x0014


	//----- nvinfo : EIATTR_SW_WAR
	.align		4
.L_81:
        /*006c*/ 	.byte	0x04, 0x36
        /*006e*/ 	.short	(.L_83 - .L_82)
.L_82:
        /*0070*/ 	.word	0x00000008
.L_83:


//--------------------- .nv.callgraph             --------------------------
	.section	.nv.callgraph,"",@"SHT_CUDA_CALLGRAPH"
	.align	4
	.sectionentsize	8
	.align		4
        /*0000*/ 	.word	0x00000000
	.align		4
        /*0004*/ 	.word	0xffffffff
	.align		4
        /*0008*/ 	.word	0x00000000
	.align		4
        /*000c*/ 	.word	0xfffffffe
	.align		4
        /*0010*/ 	.word	0x00000000
	.align		4
        /*0014*/ 	.word	0xfffffffd
	.align		4
        /*0018*/ 	.word	0x00000000
	.align		4
        /*001c*/ 	.word	0xfffffffc


//--------------------- .text._Z12maxReductionPfS_i --------------------------
	.section	.text._Z12maxReductionPfS_i,"ax",@progbits
	.align	128
        .global         _Z12maxReductionPfS_i
        .type           _Z12maxReductionPfS_i,@function
        .size           _Z12maxReductionPfS_i,(.L_x_22 - _Z12maxReductionPfS_i)
        .other          _Z12maxReductionPfS_i,@"STO_CUDA_ENTRY STV_DEFAULT"
_Z12maxReductionPfS_i:
.text._Z12maxReductionPfS_i:
[----:B------:R-:W-:Y:S01]  /*0000*/  LDC R1, c[0x0][0x37c] ;  /* 0x0000df00ff017b82 */ /* 0x000fe20000000800 */
[----:B------:R-:W0:Y:S07]  /*0010*/  S2R R13, SR_TID.X ;  /* 0x00000000000d7919 */ /* 0x000e2e0000002100 */
[----:B------:R-:W0:Y:S01]  /*0020*/  S2UR UR6, SR_CTAID.X ;  /* 0x00000000000679c3 */ /* 0x000e220000002500 */
[----:B------:R-:W1:Y:S07]  /*0030*/  LDCU.64 UR4, c[0x0][0x358] ;  /* 0x00006b00ff0477ac */ /* 0x000e6e0008000a00 */
[----:B------:R-:W0:Y:S08]  /*0040*/  LDC R0, c[0x0][0x360] ;  /* 0x0000d800ff007b82 */ /* 0x000e300000000800 */
[----:B------:R-:W2:Y:S08]  /*0050*/  LDC.64 R2, c[0x0][0x380] ;  /* 0x0000e000ff027b82 */ /* 0x000eb00000000a00 */
[----:B------:R-:W3:Y:S01]  /*0060*/  LDC.64 R6, c[0x0][0x380] ;  /* 0x0000e000ff067b82 */ /* 0x000ee20000000a00 */
[----:B0-----:R-:W-:-:S04]  /*0070*/  IMAD R9, R0, UR6, R13 ;  /* 0x0000000600097c24 */ /* 0x001fc8000f8e020d */
[----:B-12---:R-:W-:-:S07]  /*0080*/  IMAD.WIDE.U32 R2, R9, 0x4, R2 ;  /* 0x0000000409027825 */ /* 0x006fce00078e0002 */
.L_x_1:
[----:B------:R-:W-:-:S13]  /*0090*/  ISETP.GE.U32.AND P0, PT, R13, R0, PT ;  /* 0x000000000d00720c */ /* 0x000fda0003f06070 */
[----:B------:R-:W-:Y:S05]  /*00a0*/  @P0 BRA `(.L_x_0) ;  /* 0x0000000000200947 */ /* 0x000fea0003800000 */
[----:B------:R-:W-:Y:S01]  /*00b0*/  IMAD.IADD R5, R9, 0x1, R0 ;  /* 0x0000000109057824 */ /* 0x000fe200078e0200 */
[----:B------:R-:W2:Y:S03]  /*00c0*/  LDG.E R11, desc[UR4][R2.64] ;  /* 0x00000004020b7981 */ /* 0x000ea6000c1e1900 */
[----:B---3--:R-:W-:-:S06]  /*00d0*/  IMAD.WIDE.U32 R4, R5, 0x4, R6 ;  /* 0x0000000405047825 */ /* 0x008fcc00078e0006 */
[----:B------:R-:W2:Y:S01]  /*00e0*/  LDG.E R4, desc[UR4][R4.64] ;  /* 0x0000000404047981 */ /* 0x000ea2000c1e1900 */
[----:B------:R-:W-:Y:S05]  /*00f0*/  WARPSYNC.ALL ;  /* 0x0000000000007948 */ /* 0x000fea0003800000 */
[----:B------:R-:W-:Y:S01]  /*0100*/  BAR.SYNC.DEFER_BLOCKING 0x0 ;  /* 0x0000000000007b1d */ /* 0x000fe20000010000 */
[----:B--2---:R-:W-:-:S04]  /*0110*/  FSETP.GT.AND P0, PT, R4, R11, PT ;  /* 0x0000000b0400720b */ /* 0x004fc80003f04000 */
[----:B------:R-:W-:-:S09]  /*0120*/  FSEL R15, R4, R15, P0 ;  /* 0x0000000f040f7208 */ /* 0x000fd20000000000 */
.L_x_0:
[----:B------:R-:W-:Y:S05]  /*0130*/  WARPSYNC.ALL ;  /* 0x0000000000007948 */ /* 0x000fea0003800000 */
[----:B------:R-:W-:Y:S01]  /*0140*/  BAR.SYNC.DEFER_BLOCKING 0x0 ;  /* 0x0000000000007b1d */ /* 0x000fe20000010000 */
[----:B------:R-:W-:Y:S02]  /*0150*/  ISETP.GT.U32.AND P0, PT, R0, 0x1, PT ;  /* 0x000000010000780c */ /* 0x000fe40003f04070 */
[----:B------:R-:W-:-:S11]  /*0160*/  SHF.R.U32.HI R0, RZ, 0x1, R0 ;  /* 0x00000001ff007819 */ /* 0x000fd60000011600 */
[----:B------:R-:W-:Y:S05]  /*0170*/  @P0 BRA `(.L_x_1) ;  /* 0xfffffffc00c40947 */ /* 0x000fea000383ffff */
[----:B------:R-:W-:-:S13]  /*0180*/  ISETP.NE.AND P0, PT, R13, RZ, PT ;  /* 0x000000ff0d00720c */ /* 0x000fda0003f05270 */
[----:B------:R-:W-:Y:S05]  /*0190*/  @P0 EXIT ;  /* 0x000000000000094d */ /* 0x000fea0003800000 */
[----:B------:R-:W0:Y:S02]  /*01a0*/  LDC.64 R2, c[0x0][0x388] ;  /* 0x0000e200ff027b82 */ /* 0x000e240000000a00 */
[----:B0-----:R-:W-:Y:S01]  /*01b0*/  STG.E desc[UR4][R2.64], R15 ;  /* 0x0000000f02007986 */ /* 0x001fe2000c101904 */
[----:B------:R-:W-:Y:S05]  /*01c0*/  EXIT ;  /* 0x000000000000794d */ /* 0x000fea0003800000 */
.L_x_2:
[----:B------:R-:W-:-:S00]  /*01d0*/  BRA `(.L_x_2) ;  /* 0xfffffffc00fc7947 */ /* 0x000fc0000383ffff */
[----:B------:R-:W-:-:S00]  /*01e0*/  NOP ;  /* 0x0000000000007918 */ /* 0x000fc00000000000 */
        /* <DEDUP_REMOVED lines=9> */
.L_x_22:


//--------------------- .text._Z12SumReductionPfS_i --------------------------
	.section	.text._Z12SumReductionPfS_i,"ax",@progbits
	.align	128
        .global         _Z12SumReductionPfS_i
        .type           _Z12SumReductionPfS_i,@function
        .size           _Z12SumReductionPfS_i,(.L_x_23 - _Z12SumReductionPfS_i)
        .other          _Z12SumReductionPfS_i,@"STO_CUDA_ENTRY STV_DEFAULT"
_Z12SumReductionPfS_i:
.text._Z12SumReductionPfS_i:
[----:B------:R-:W-:Y:S01]  /*0000*/  LDC R1, c[0x0][0x37c] ;  /* 0x0000df00ff017b82 */ /* 0x000fe20000000800 */
[----:B------:R-:W0:Y:S07]  /*0010*/  S2R R7, SR_TID.X ;  /* 0x0000000000077919 */ /* 0x000e2e0000002100 */
[----:B------:R-:W0:Y:S01]  /*0020*/  S2UR UR4, SR_CTAID.X ;  /* 0x00000000000479c3 */ /* 0x000e220000002500 */
[----:B------:R-:W1:Y:S01]  /*0030*/  LDCU UR5, c[0x0][0x390] ;  /* 0x00007200ff0577ac */ /* 0x000e620008000800 */
[----:B------:R-:W-:Y:S01]  /*0040*/  IMAD.MOV.U32 R4, RZ, RZ, RZ ;  /* 0x000000ffff047224 */ /* 0x000fe200078e00ff */
[----:B------:R-:W2:Y:S05]  /*0050*/  LDCU.64 UR6, c[0x0][0x358] ;  /* 0x00006b00ff0677ac */ /* 0x000eaa0008000a00 */
[----:B------:R-:W0:Y:S02]  /*0060*/  LDC R0, c[0x0][0x360] ;  /* 0x0000d800ff007b82 */ /* 0x000e240000000800 */
[----:B0-----:R-:W-:-:S05]  /*0070*/  IMAD R5, R0, UR4, R7 ;  /* 0x0000000400057c24 */ /* 0x001fca000f8e0207 */
[----:B-1----:R-:W-:-:S13]  /*0080*/  ISETP.GE.AND P0, PT, R5, UR5, PT ;  /* 0x0000000505007c0c */ /* 0x002fda000bf06270 */
[----:B------:R-:W0:Y:S02]  /*0090*/  @!P0 LDC.64 R2, c[0x0][0x380] ;  /* 0x0000e000ff028b82 */ /* 0x000e240000000a00 */
[----:B0-----:R-:W-:-:S05]  /*00a0*/  @!P0 IMAD.WIDE R2, R5, 0x4, R2 ;  /* 0x0000000405028825 */ /* 0x001fca00078e0202 */
[----:B--2---:R-:W2:Y:S01]  /*00b0*/  @!P0 LDG.E R4, desc[UR6][R2.64] ;  /* 0x0000000602048981 */ /* 0x004ea2000c1e1900 */
[----:B------:R-:W0:Y:S01]  /*00c0*/  S2UR UR5, SR_CgaCtaId ;  /* 0x00000000000579c3 */ /* 0x000e220000008800 */
[----:B------:R-:W-:Y:S01]  /*00d0*/  UMOV UR4, 0x400 ;  /* 0x0000040000047882 */ /* 0x000fe20000000000 */
[----:B------:R-:W-:Y:S02]  /*00e0*/  ISETP.GE.U32.AND P1, PT, R0, 0x2, PT ;  /* 0x000000020000780c */ /* 0x000fe40003f26070 */
[----:B------:R-:W-:Y:S01]  /*00f0*/  ISETP.NE.AND P0, PT, R7, RZ, PT ;  /* 0x000000ff0700720c */ /* 0x000fe20003f05270 */
[----:B0-----:R-:W-:-:S06]  /*0100*/  ULEA UR4, UR5, UR4, 0x18 ;  /* 0x0000000405047291 */ /* 0x001fcc000f8ec0ff */
[----:B------:R-:W-:-:S05]  /*0110*/  LEA R5, R7, UR4, 0x2 ;  /* 0x0000000407057c11 */ /* 0x000fca000f8e10ff */
[----:B--2---:R0:W-:Y:S01]  /*0120*/  STS [R5], R4 ;  /* 0x0000000405007388 */ /* 0x0041e20000000800 */
[----:B------:R-:W-:Y:S06]  /*0130*/  BAR.SYNC.DEFER_BLOCKING 0x0 ;  /* 0x0000000000007b1d */ /* 0x000fec0000010000 */
[----:B------:R-:W-:Y:S05]  /*0140*/  @!P1 BRA `(.L_x_3) ;  /* 0x00000000002c9947 */ /* 0x000fea0003800000 */
.L_x_4:
[----:B------:R-:W-:-:S04]  /*0150*/  SHF.R.U32.HI R6, RZ, 0x1, R0 ;  /* 0x00000001ff067819 */ /* 0x000fc80000011600 */
[----:B------:R-:W-:-:S13]  /*0160*/  ISETP.GE.U32.AND P1, PT, R7, R6, PT ;  /* 0x000000060700720c */ /* 0x000fda0003f26070 */
[----:B------:R-:W-:Y:S01]  /*0170*/  @!P1 IMAD R2, R6, 0x4, R5 ;  /* 0x0000000406029824 */ /* 0x000fe200078e0205 */
[----:B------:R-:W-:Y:S05]  /*0180*/  @!P1 LDS R3, [R5] ;  /* 0x0000000005039984 */ /* 0x000fea0000000800 */
[----:B------:R-:W0:Y:S02]  /*0190*/  @!P1 LDS R2, [R2] ;  /* 0x0000000002029984 */ /* 0x000e240000000800 */
[----:B0-----:R-:W-:-:S05]  /*01a0*/  @!P1 FADD R4, R2, R3 ;  /* 0x0000000302049221 */ /* 0x001fca0000000000 */
[----:B------:R1:W-:Y:S01]  /*01b0*/  @!P1 STS [R5], R4 ;  /* 0x0000000405009388 */ /* 0x0003e20000000800 */
[----:B------:R-:W-:Y:S01]  /*01c0*/  BAR.SYNC.DEFER_BLOCKING 0x0 ;  /* 0x0000000000007b1d */ /* 0x000fe20000010000 */
[----:B------:R-:W-:Y:S01]  /*01d0*/  ISETP.GT.U32.AND P1, PT, R0, 0x3, PT ;  /* 0x000000030000780c */ /* 0x000fe20003f24070 */
[----:B------:R-:W-:-:S12]  /*01e0*/  IMAD.MOV.U32 R0, RZ, RZ, R6 ;  /* 0x000000ffff007224 */ /* 0x000fd800078e0006 */
[----:B-1----:R-:W-:Y:S05]  /*01f0*/  @P1 BRA `(.L_x_4) ;  /* 0xfffffffc00d41947 */ /* 0x002fea000383ffff */
.L_x_3:
[----:B------:R-:W-:Y:S05]  /*0200*/  @P0 EXIT ;  /* 0x000000000000094d */ /* 0x000fea0003800000 */
[----:B------:R-:W1:Y:S01]  /*0210*/  S2UR UR5, SR_CgaCtaId ;  /* 0x00000000000579c3 */ /* 0x000e620000008800 */
[----:B------:R-:W-:-:S07]  /*0220*/  UMOV UR4, 0x400 ;  /* 0x0000040000047882 */ /* 0x000fce0000000000 */
[----:B------:R-:W2:Y:S01]  /*0230*/  LDC.64 R2, c[0x0][0x388] ;  /* 0x0000e200ff027b82 */ /* 0x000ea20000000a00 */
[----:B-1----:R-:W-:-:S09]  /*0240*/  ULEA UR4, UR5, UR4, 0x18 ;  /* 0x0000000405047291 */ /* 0x002fd2000f8ec0ff */
[----:B0-----:R-:W2:Y:S04]  /*0250*/  LDS R5, [UR4] ;  /* 0x00000004ff057984 */ /* 0x001ea80008000800 */
[----:B--2---:R-:W-:Y:S01]  /*0260*/  STG.E desc[UR6][R2.64], R5 ;  /* 0x0000000502007986 */ /* 0x004fe2000c101906 */
[----:B------:R-:W-:Y:S05]  /*0270*/  EXIT ;  /* 0x000000000000794d */ /* 0x000fea0003800000 */
.L_x_5:
        /* <DEDUP_REMOVED lines=16> */
.L_x_23:


//--------------------- .text._Z18ExponentiateKernelPfi --------------------------
	.section	.text._Z18ExponentiateKernelPfi,"ax",@progbits
	.align	128
        .global         _Z18ExponentiateKernelPfi
        .type           _Z18ExponentiateKernelPfi,@function
        .size           _Z18ExponentiateKernelPfi,(.L_x_24 - _Z18ExponentiateKernelPfi)
        .other          _Z18ExponentiateKernelPfi,@"STO_CUDA_ENTRY STV_DEFAULT"
_Z18ExponentiateKernelPfi:
.text._Z18ExponentiateKernelPfi:
[----:B------:R-:W-:Y:S01]  /*0000*/  LDC R1, c[0x0][0x37c] ;  /* 0x0000df00ff017b82 */ /* 0x000fe20000000800 */
[----:B------:R-:W0:Y:S07]  /*0010*/  S2R R5, SR_TID.X ;  /* 0x0000000000057919 */ /* 0x000e2e0000002100 */
[----:B------:R-:W0:Y:S01]  /*0020*/  S2UR UR4, SR_CTAID.X ;  /* 0x00000000000479c3 */ /* 0x000e220000002500 */
[----:B------:R-:W1:Y:S07]  /*0030*/  LDCU UR5, c[0x0][0x388] ;  /* 0x00007100ff0577ac */ /* 0x000e6e0008000800 */
[----:B------:R-:W0:Y:S02]  /*0040*/  LDC R0, c[0x0][0x360] ;  /* 0x0000d800ff007b82 */ /* 0x000e240000000800 */
[----:B0-----:R-:W-:-:S05]  /*0050*/  IMAD R5, R0, UR4, R5 ;  /* 0x0000000400057c24 */ /* 0x001fca000f8e0205 */
[----:B-1----:R-:W-:-:S13]  /*0060*/  ISETP.GE.AND P0, PT, R5, UR5, PT ;  /* 0x0000000505007c0c */ /* 0x002fda000bf06270 */
[----:B------:R-:W-:Y:S05]  /*0070*/  @P0 EXIT ;  /* 0x000000000000094d */ /* 0x000fea0003800000 */
[----:B------:R-:W0:Y:S01]  /*0080*/  LDC.64 R2, c[0x0][0x380] ;  /* 0x0000e000ff027b82 */ /* 0x000e220000000a00 */
[----:B------:R-:W1:Y:S01]  /*0090*/  LDCU.64 UR4, c[0x0][0x358] ;  /* 0x00006b00ff0477ac */ /* 0x000e620008000a00 */
[----:B0-----:R-:W-:-:S05]  /*00a0*/  IMAD.WIDE R2, R5, 0x4, R2 ;  /* 0x0000000405027825 */ /* 0x001fca00078e0202 */
[----:B-1----:R-:W2:Y:S01]  /*00b0*/  LDG.E R0, desc[UR4][R2.64] ;  /* 0x0000000402007981 */ /* 0x002ea2000c1e1900 */
[----:B------:R-:W-:Y:S01]  /*00c0*/  HFMA2 R5, -RZ, RZ, 0.96630859375, -0.0022525787353515625 ;  /* 0x3bbb989dff057431 */ /* 0x000fe200000001ff */
[----:B------:R-:W-:-:S04]  /*00d0*/  MOV R7, 0x437c0000 ;  /* 0x437c000000077802 */ /* 0x000fc80000000f00 */
[----:B--2---:R-:W-:-:S04]  /*00e0*/  FFMA.SAT R4, R0, R5, 0.5 ;  /* 0x3f00000000047423 */ /* 0x004fc80000002005 */
[----:B------:R-:W-:-:S04]  /*00f0*/  FFMA.RM R4, R4, R7, 12582913 ;  /* 0x4b40000104047423 */ /* 0x000fc80000004007 */
[C---:B------:R-:W-:Y:S01]  /*0100*/  FADD R5, R4.reuse, -12583039 ;  /* 0xcb40007f04057421 */ /* 0x040fe20000000000 */
[----:B------:R-:W-:-:S03]  /*0110*/  SHF.L.U32 R4, R4, 0x17, RZ ;  /* 0x0000001704047819 */ /* 0x000fc600000006ff */
[----:B------:R-:W-:-:S04]  /*0120*/  FFMA R5, R0, 1.4426950216293334961, -R5 ;  /* 0x3fb8aa3b00057823 */ /* 0x000fc80000000805 */
[----:B------:R-:W-:-:S06]  /*0130*/  FFMA R5, R0, 1.925963033500011079e-08, R5 ;  /* 0x32a5706000057823 */ /* 0x000fcc0000000005 */
[----:B------:R-:W0:Y:S02]  /*0140*/  MUFU.EX2 R5, R5 ;  /* 0x0000000500057308 */ /* 0x000e240000000800 */
[----:B0-----:R-:W-:-:S05]  /*0150*/  FMUL R7, R4, R5 ;  /* 0x0000000504077220 */ /* 0x001fca0000400000 */
[----:B------:R-:W-:Y:S01]  /*0160*/  STG.E desc[UR4][R2.64], R7 ;  /* 0x0000000702007986 */ /* 0x000fe2000c101904 */
[----:B------:R-:W-:Y:S05]  /*0170*/  EXIT ;  /* 0x000000000000794d */ /* 0x000fea0003800000 */
.L_x_6:
        /* <DEDUP_REMOVED lines=16> */
.L_x_24:


//--------------------- .text._Z7softmaxPfS_i     --------------------------
	.section	.text._Z7softmaxPfS_i,"ax",@progbits
	.align	128
        .global         _Z7softmaxPfS_i
        .type           _Z7softmaxPfS_i,@function
        .size           _Z7softmaxPfS_i,(.L_x_21 - _Z7softmaxPfS_i)
        .other          _Z7softmaxPfS_i,@"STO_CUDA_ENTRY STV_DEFAULT"
_Z7softmaxPfS_i:
.text._Z7softmaxPfS_i:
        /* <DEDUP_REMOVED lines=9> */
[----:B------:R-:W0:Y:S07]  /*0090*/  LDCU.64 UR4, c[0x0][0x358] ;  /* 0x00006b00ff0477ac */ /* 0x000e2e0008000a00 */
[----:B------:R-:W1:Y:S01]  /*00a0*/  LDC.64 R4, c[0x0][0x380] ;  /* 0x0000e000ff047b82 */ /* 0x000e620000000a00 */
[----:B0-----:R-:W2:Y:S01]  /*00b0*/  LDG.E R3, desc[UR4][R2.64] ;  /* 0x0000000402037981 */ /* 0x001ea2000c1e1900 */
[----:B-1----:R-:W-:-:S05]  /*00c0*/  IMAD.WIDE R4, R7, 0x4, R4 ;  /* 0x0000000407047825 */ /* 0x002fca00078e0204 */
[----:B------:R-:W3:Y:S01]  /*00d0*/  LDG.E R0, desc[UR4][R4.64] ;  /* 0x0000000404007981 */ /* 0x000ee2000c1e1900 */
[----:B------:R-:W-:Y:S01]  /*00e0*/  BSSY.RECONVERGENT B0, `(.L_x_7) ;  /* 0x000000c000007945 */ /* 0x000fe20003800200 */
[----:B--2---:R-:W0:Y:S08]  /*00f0*/  MUFU.RCP R6, R3 ;  /* 0x0000000300067308 */ /* 0x004e300000001000 */
[----:B---3--:R-:W1:Y:S01]  /*0100*/  FCHK P0, R0, R3 ;  /* 0x0000000300007302 */ /* 0x008e620000000000 */
[----:B0-----:R-:W-:-:S04]  /*0110*/  FFMA R7, -R3, R6, 1 ;  /* 0x3f80000003077423 */ /* 0x001fc80000000106 */
[----:B------:R-:W-:-:S04]  /*0120*/  FFMA R7, R6, R7, R6 ;  /* 0x0000000706077223 */ /* 0x000fc80000000006 */
[----:B------:R-:W-:-:S04]  /*0130*/  FFMA R6, R0, R7, RZ ;  /* 0x0000000700067223 */ /* 0x000fc800000000ff */
[----:B------:R-:W-:-:S04]  /*0140*/  FFMA R8, -R3, R6, R0 ;  /* 0x0000000603087223 */ /* 0x000fc80000000100 */
[----:B------:R-:W-:Y:S01]  /*0150*/  FFMA R7, R7, R8, R6 ;  /* 0x0000000807077223 */ /* 0x000fe20000000006 */
[----:B-1----:R-:W-:Y:S06]  /*0160*/  @!P0 BRA `(.L_x_8) ;  /* 0x00000000000c8947 */ /* 0x002fec0003800000 */
[----:B------:R-:W-:-:S07]  /*0170*/  MOV R2, 0x190 ;  /* 0x0000019000027802 */ /* 0x000fce0000000f00 */
[----:B------:R-:W-:Y:S05]  /*0180*/  CALL.REL.NOINC `($__internal_0_$__cuda_sm3x_div_rn_noftz_f32_slowpath) ;  /* 0x0000000000107944 */ /* 0x000fea0003c00000 */
[----:B------:R-:W-:-:S07]  /*0190*/  IMAD.MOV.U32 R7, RZ, RZ, R0 ;  /* 0x000000ffff077224 */ /* 0x000fce00078e0000 */
.L_x_8:
[----:B------:R-:W-:Y:S05]  /*01a0*/  BSYNC.RECONVERGENT B0 ;  /* 0x0000000000007941 */ /* 0x000fea0003800200 */
.L_x_7:
[----:B------:R-:W-:Y:S01]  /*01b0*/  STG.E desc[UR4][R4.64], R7 ;  /* 0x0000000704007986 */ /* 0x000fe2000c101904 */
[----:B------:R-:W-:Y:S05]  /*01c0*/  EXIT ;  /* 0x000000000000794d */ /* 0x000fea0003800000 */
        .weak           $__internal_0_$__cuda_sm3x_div_rn_noftz_f32_slowpath
        .type           $__internal_0_$__cuda_sm3x_div_rn_noftz_f32_slowpath,@function
        .size           $__internal_0_$__cuda_sm3x_div_rn_noftz_f32_slowpath,(.L_x_21 - $__internal_0_$__cuda_sm3x_div_rn_noftz_f32_slowpath)
$__internal_0_$__cuda_sm3x_div_rn_noftz_f32_slowpath:
[--C-:B------:R-:W-:Y:S01]  /*01d0*/  SHF.R.U32.HI R7, RZ, 0x17, R3.reuse ;  /* 0x00000017ff077819 */ /* 0x100fe20000011603 */
[----:B------:R-:W-:Y:S01]  /*01e0*/  BSSY.RECONVERGENT B1, `(.L_x_9) ;  /* 0x0000064000017945 */ /* 0x000fe20003800200 */
[--C-:B------:R-:W-:Y:S01]  /*01f0*/  SHF.R.U32.HI R6, RZ, 0x17, R0.reuse ;  /* 0x00000017ff067819 */ /* 0x100fe20000011600 */
[----:B------:R-:W-:Y:S01]  /*0200*/  IMAD.MOV.U32 R8, RZ, RZ, R0 ;  /* 0x000000ffff087224 */ /* 0x000fe200078e0000 */
[----:B------:R-:W-:Y:S01]  /*0210*/  LOP3.LUT R7, R7, 0xff, RZ, 0xc0, !PT ;  /* 0x000000ff07077812 */ /* 0x000fe200078ec0ff */
[----:B------:R-:W-:Y:S01]  /*0220*/  IMAD.MOV.U32 R9, RZ, RZ, R3 ;  /* 0x000000ffff097224 */ /* 0x000fe200078e0003 */
[----:B------:R-:W-:-:S03]  /*0230*/  LOP3.LUT R6, R6, 0xff, RZ, 0xc0, !PT ;  /* 0x000000ff06067812 */ /* 0x000fc600078ec0ff */
[----:B------:R-:W-:Y:S02]  /*0240*/  VIADD R12, R7, 0xffffffff ;  /* 0xffffffff070c7836 */ /* 0x000fe40000000000 */
[----:B------:R-:W-:-:S03]  /*0250*/  VIADD R11, R6, 0xffffffff ;  /* 0xffffffff060b7836 */ /* 0x000fc60000000000 */
[----:B------:R-:W-:-:S04]  /*0260*/  ISETP.GT.U32.AND P0, PT, R12, 0xfd, PT ;  /* 0x000000fd0c00780c */ /* 0x000fc80003f04070 */
[----:B------:R-:W-:-:S13]  /*0270*/  ISETP.GT.U32.OR P0, PT, R11, 0xfd, P0 ;  /* 0x000000fd0b00780c */ /* 0x000fda0000704470 */
[----:B------:R-:W-:Y:S01]  /*0280*/  @!P0 IMAD.MOV.U32 R10, RZ, RZ, RZ ;  /* 0x000000ffff0a8224 */ /* 0x000fe200078e00ff */
[----:B------:R-:W-:Y:S06]  /*0290*/  @!P0 BRA `(.L_x_10) ;  /* 0x00000000005c8947 */ /* 0x000fec0003800000 */
[----:B------:R-:W-:Y:S02]  /*02a0*/  FSETP.GTU.FTZ.AND P0, PT, |R0|, +INF , PT ;  /* 0x7f8000000000780b */ /* 0x000fe40003f1c200 */
[----:B------:R-:W-:-:S04]  /*02b0*/  FSETP.GTU.FTZ.AND P1, PT, |R3|, +INF , PT ;  /* 0x7f8000000300780b */ /* 0x000fc80003f3c200 */
[----:B------:R-:W-:-:S13]  /*02c0*/  PLOP3.LUT P0, PT, P0, P1, PT, 0xf8, 0x8f ;  /* 0x00000000008f781c */ /* 0x000fda0000703f70 */
[----:B------:R-:W-:Y:S05]  /*02d0*/  @P0 BRA `(.L_x_11) ;  /* 0x00000004004c0947 */ /* 0x000fea0003800000 */
[----:B------:R-:W-:-:S13]  /*02e0*/  LOP3.LUT P0, RZ, R9, 0x7fffffff, R8, 0xc8, !PT ;  /* 0x7fffffff09ff7812 */ /* 0x000fda000780c808 */
[----:B------:R-:W-:Y:S05]  /*02f0*/  @!P0 BRA `(.L_x_12) ;  /* 0x00000004003c8947 */ /* 0x000fea0003800000 */
[C---:B------:R-:W-:Y:S02]  /*0300*/  FSETP.NEU.FTZ.AND P2, PT, |R0|.reuse, +INF , PT ;  /* 0x7f8000000000780b */ /* 0x040fe40003f5d200 */
[----:B------:R-:W-:Y:S02]  /*0310*/  FSETP.NEU.FTZ.AND P1, PT, |R3|, +INF , PT ;  /* 0x7f8000000300780b */ /* 0x000fe40003f3d200 */
[----:B------:R-:W-:-:S11]  /*0320*/  FSETP.NEU.FTZ.AND P0, PT, |R0|, +INF , PT ;  /* 0x7f8000000000780b */ /* 0x000fd60003f1d200 */
[----:B------:R-:W-:Y:S05]  /*0330*/  @!P1 BRA !P2, `(.L_x_12) ;  /* 0x00000004002c9947 */ /* 0x000fea0005000000 */
[----:B------:R-:W-:-:S04]  /*0340*/  LOP3.LUT P2, RZ, R8, 0x7fffffff, RZ, 0xc0, !PT ;  /* 0x7fffffff08ff7812 */ /* 0x000fc8000784c0ff */
[----:B------:R-:W-:-:S13]  /*0350*/  PLOP3.LUT P1, PT, P1, P2, PT, 0x2f, 0xf2 ;  /* 0x0000000000f2781c */ /* 0x000fda0000f24577 */
[----:B------:R-:W-:Y:S05]  /*0360*/  @P1 BRA `(.L_x_13) ;  /* 0x0000000400181947 */ /* 0x000fea0003800000 */
[----:B------:R-:W-:-:S04]  /*0370*/  LOP3.LUT P1, RZ, R9, 0x7fffffff, RZ, 0xc0, !PT ;  /* 0x7fffffff09ff7812 */ /* 0x000fc8000782c0ff */
[----:B------:R-:W-:-:S13]  /*0380*/  PLOP3.LUT P0, PT, P0, P1, PT, 0x2f, 0xf2 ;  /* 0x0000000000f2781c */ /* 0x000fda0000702577 */
[----:B------:R-:W-:Y:S05]  /*0390*/  @P0 BRA `(.L_x_14) ;  /* 0x0000000400000947 */ /* 0x000fea0003800000 */
[----:B------:R-:W-:Y:S02]  /*03a0*/  ISETP.GE.AND P0, PT, R11, RZ, PT ;  /* 0x000000ff0b00720c */ /* 0x000fe40003f06270 */
[----:B------:R-:W-:-:S11]  /*03b0*/  ISETP.GE.AND P1, PT, R12, RZ, PT ;  /* 0x000000ff0c00720c */ /* 0x000fd60003f26270 */
[----:B------:R-:W-:Y:S02]  /*03c0*/  @P0 IMAD.MOV.U32 R10, RZ, RZ, RZ ;  /* 0x000000ffff0a0224 */ /* 0x000fe400078e00ff */
[----:B------:R-:W-:Y:S01]  /*03d0*/  @!P0 FFMA R8, R0, 1.84467440737095516160e+19, RZ ;  /* 0x5f80000000088823 */ /* 0x000fe200000000ff */
[----:B------:R-:W-:Y:S02]  /*03e0*/  @!P0 IMAD.MOV.U32 R10, RZ, RZ, -0x40 ;  /* 0xffffffc0ff0a8424 */ /* 0x000fe400078e00ff */
[----:B------:R-:W-:Y:S02]  /*03f0*/  @!P1 FFMA R9, R3, 1.84467440737095516160e+19, RZ ;  /* 0x5f80000003099823 */ /* 0x000fe400000000ff */
[----:B------:R-:W-:-:S07]  /*0400*/  @!P1 VIADD R10, R10, 0x40 ;  /* 0x000000400a0a9836 */ /* 0x000fce0000000000 */
.L_x_10:
[----:B------:R-:W-:Y:S01]  /*0410*/  LEA R0, R7, 0xc0800000, 0x17 ;  /* 0xc080000007007811 */ /* 0x000fe200078eb8ff */
[----:B------:R-:W-:Y:S01]  /*0420*/  VIADD R6, R6, 0xffffff81 ;  /* 0xffffff8106067836 */ /* 0x000fe20000000000 */
[----:B------:R-:W-:Y:S03]  /*0430*/  BSSY.RECONVERGENT B2, `(.L_x_15) ;  /* 0x0000035000027945 */ /* 0x000fe60003800200 */
[----:B------:R-:W-:Y:S01]  /*0440*/  IMAD.IADD R9, R9, 0x1, -R0 ;  /* 0x0000000109097824 */ /* 0x000fe200078e0a00 */
[C---:B------:R-:W-:Y:S01]  /*0450*/  IADD3 R7, PT, PT, R6.reuse, 0x7f, -R7 ;  /* 0x0000007f06077810 */ /* 0x040fe20007ffe807 */
[----:B------:R-:W-:Y:S02]  /*0460*/  IMAD R0, R6, -0x800000, R8 ;  /* 0xff80000006007824 */ /* 0x000fe400078e0208 */
[----:B------:R-:W0:Y:S01]  /*0470*/  MUFU.RCP R3, R9 ;  /* 0x0000000900037308 */ /* 0x000e220000001000 */
[----:B------:R-:W-:Y:S01]  /*0480*/  FADD.FTZ R11, -R9, -RZ ;  /* 0x800000ff090b7221 */ /* 0x000fe20000010100 */
[----:B------:R-:W-:-:S03]  /*0490*/  IMAD.IADD R7, R7, 0x1, R10 ;  /* 0x0000000107077824 */ /* 0x000fc600078e020a */
[----:B0-----:R-:W-:-:S04]  /*04a0*/  FFMA R12, R3, R11, 1 ;  /* 0x3f800000030c7423 */ /* 0x001fc8000000000b */
[----:B------:R-:W-:-:S04]  /*04b0*/  FFMA R12, R3, R12, R3 ;  /* 0x0000000c030c7223 */ /* 0x000fc80000000003 */
[----:B------:R-:W-:-:S04]  /*04c0*/  FFMA R3, R0, R12, RZ ;  /* 0x0000000c00037223 */ /* 0x000fc800000000ff */
[----:B------:R-:W-:-:S04]  /*04d0*/  FFMA R8, R11, R3, R0 ;  /* 0x000000030b087223 */ /* 0x000fc80000000000 */
[----:B------:R-:W-:-:S04]  /*04e0*/  FFMA R13, R12, R8, R3 ;  /* 0x000000080c0d7223 */ /* 0x000fc80000000003 */
[----:B------:R-:W-:-:S04]  /*04f0*/  FFMA R8, R11, R13, R0 ;  /* 0x0000000d0b087223 */ /* 0x000fc80000000000 */
[----:B------:R-:W-:-:S05]  /*0500*/  FFMA R0, R12, R8, R13 ;  /* 0x000000080c007223 */ /* 0x000fca000000000d */
[----:B------:R-:W-:-:S04]  /*0510*/  SHF.R.U32.HI R3, RZ, 0x17, R0 ;  /* 0x00000017ff037819 */ /* 0x000fc80000011600 */
[----:B------:R-:W-:-:S05]  /*0520*/  LOP3.LUT R3, R3, 0xff, RZ, 0xc0, !PT ;  /* 0x000000ff03037812 */ /* 0x000fca00078ec0ff */
[----:B------:R-:W-:-:S04]  /*0530*/  IMAD.IADD R9, R3, 0x1, R7 ;  /* 0x0000000103097824 */ /* 0x000fc800078e0207 */
[----:B------:R-:W-:-:S05]  /*0540*/  VIADD R3, R9, 0xffffffff ;  /* 0xffffffff09037836 */ /* 0x000fca0000000000 */
[----:B------:R-:W-:-:S13]  /*0550*/  ISETP.GE.U32.AND P0, PT, R3, 0xfe, PT ;  /* 0x000000fe0300780c */ /* 0x000fda0003f06070 */
[----:B------:R-:W-:Y:S05]  /*0560*/  @!P0 BRA `(.L_x_16) ;  /* 0x0000000000808947 */ /* 0x000fea0003800000 */
[----:B------:R-:W-:-:S13]  /*0570*/  ISETP.GT.AND P0, PT, R9, 0xfe, PT ;  /* 0x000000fe0900780c */ /* 0x000fda0003f04270 */
[----:B------:R-:W-:Y:S05]  /*0580*/  @P0 BRA `(.L_x_17) ;  /* 0x00000000006c0947 */ /* 0x000fea0003800000 */
[----:B------:R-:W-:-:S13]  /*0590*/  ISETP.GE.AND P0, PT, R9, 0x1, PT ;  /* 0x000000010900780c */ /* 0x000fda0003f06270 */
[----:B------:R-:W-:Y:S05]  /*05a0*/  @P0 BRA `(.L_x_18) ;  /* 0x0000000000740947 */ /* 0x000fea0003800000 */
[----:B------:R-:W-:Y:S02]  /*05b0*/  ISETP.GE.AND P0, PT, R9, -0x18, PT ;  /* 0xffffffe80900780c */ /* 0x000fe40003f06270 */
[----:B------:R-:W-:-:S11]  /*05c0*/  LOP3.LUT R0, R0, 0x80000000, RZ, 0xc0, !PT ;  /* 0x8000000000007812 */ /* 0x000fd600078ec0ff */
[----:B------:R-:W-:Y:S05]  /*05d0*/  @!P0 BRA `(.L_x_18) ;  /* 0x0000000000688947 */ /* 0x000fea0003800000 */
[CCC-:B------:R-:W-:Y:S01]  /*05e0*/  FFMA.RZ R3, R12.reuse, R8.reuse, R13.reuse ;  /* 0x000000080c037223 */ /* 0x1c0fe2000000c00d */
[CCC-:B------:R-:W-:Y:S01]  /*05f0*/  FFMA.RM R6, R12.reuse, R8.reuse, R13.reuse ;  /* 0x000000080c067223 */ /* 0x1c0fe2000000400d */
[C---:B------:R-:W-:Y:S02]  /*0600*/  ISETP.NE.AND P2, PT, R9.reuse, RZ, PT ;  /* 0x000000ff0900720c */ /* 0x040fe40003f45270 */
[----:B------:R-:W-:Y:S02]  /*0610*/  ISETP.NE.AND P1, PT, R9, RZ, PT ;  /* 0x000000ff0900720c */ /* 0x000fe40003f25270 */
[----:B------:R-:W-:Y:S01]  /*0620*/  LOP3.LUT R7, R3, 0x7fffff, RZ, 0xc0, !PT ;  /* 0x007fffff03077812 */ /* 0x000fe200078ec0ff */
[----:B------:R-:W-:Y:S01]  /*0630*/  FFMA.RP R3, R12, R8, R13 ;  /* 0x000000080c037223 */ /* 0x000fe2000000800d */
[----:B------:R-:W-:Y:S02]  /*0640*/  VIADD R8, R9, 0x20 ;  /* 0x0000002009087836 */ /* 0x000fe40000000000 */
[----:B------:R-:W-:Y:S01]  /*0650*/  LOP3.LUT R7, R7, 0x800000, RZ, 0xfc, !PT ;  /* 0x0080000007077812 */ /* 0x000fe200078efcff */
[----:B------:R-:W-:Y:S01]  /*0660*/  IMAD.MOV R9, RZ, RZ, -R9 ;  /* 0x000000ffff097224 */ /* 0x000fe200078e0a09 */
[----:B------:R-:W-:-:S02]  /*0670*/  FSETP.NEU.FTZ.AND P0, PT, R3, R6, PT ;  /* 0x000000060300720b */ /* 0x000fc40003f1d000 */
[----:B------:R-:W-:Y:S02]  /*0680*/  SHF.L.U32 R8, R7, R8, RZ ;  /* 0x0000000807087219 */ /* 0x000fe400000006ff */
[----:B------:R-:W-:Y:S02]  /*0690*/  SEL R6, R9, RZ, P2 ;  /* 0x000000ff09067207 */ /* 0x000fe40001000000 */
[----:B------:R-:W-:Y:S02]  /*06a0*/  ISETP.NE.AND P1, PT, R8, RZ, P1 ;  /* 0x000000ff0800720c */ /* 0x000fe40000f25270 */
[----:B------:R-:W-:Y:S02]  /*06b0*/  SHF.R.U32.HI R6, RZ, R6, R7 ;  /* 0x00000006ff067219 */ /* 0x000fe40000011607 */
[----:B------:R-:W-:Y:S02]  /*06c0*/  PLOP3.LUT P0, PT, P0, P1, PT, 0xf8, 0x8f ;  /* 0x00000000008f781c */ /* 0x000fe40000703f70 */
[----:B------:R-:W-:-:S02]  /*06d0*/  SHF.R.U32.HI R8, RZ, 0x1, R6 ;  /* 0x00000001ff087819 */ /* 0x000fc40000011606 */
[----:B------:R-:W-:-:S04]  /*06e0*/  SEL R3, RZ, 0x1, !P0 ;  /* 0x00000001ff037807 */ /* 0x000fc80004000000 */
[----:B------:R-:W-:-:S04]  /*06f0*/  LOP3.LUT R3, R3, 0x1, R8, 0xf8, !PT ;  /* 0x0000000103037812 */ /* 0x000fc800078ef808 */
[----:B------:R-:W-:-:S05]  /*0700*/  LOP3.LUT R3, R3, R6, RZ, 0xc0, !PT ;  /* 0x0000000603037212 */ /* 0x000fca00078ec0ff */
[----:B------:R-:W-:-:S05]  /*0710*/  IMAD.IADD R3, R8, 0x1, R3 ;  /* 0x0000000108037824 */ /* 0x000fca00078e0203 */
[----:B------:R-:W-:Y:S01]  /*0720*/  LOP3.LUT R0, R3, R0, RZ, 0xfc, !PT ;  /* 0x0000000003007212 */ /* 0x000fe200078efcff */
[----:B------:R-:W-:Y:S06]  /*0730*/  BRA `(.L_x_18) ;  /* 0x0000000000107947 */ /* 0x000fec0003800000 */
.L_x_17:
[----:B------:R-:W-:-:S04]  /*0740*/  LOP3.LUT R0, R0, 0x80000000, RZ, 0xc0, !PT ;  /* 0x8000000000007812 */ /* 0x000fc800078ec0ff */
[----:B------:R-:W-:Y:S01]  /*0750*/  LOP3.LUT R0, R0, 0x7f800000, RZ, 0xfc, !PT ;  /* 0x7f80000000007812 */ /* 0x000fe200078efcff */
[----:B------:R-:W-:Y:S06]  /*0760*/  BRA `(.L_x_18) ;  /* 0x0000000000047947 */ /* 0x000fec0003800000 */
.L_x_16:
[----:B------:R-:W-:-:S07]  /*0770*/  IMAD R0, R7, 0x800000, R0 ;  /* 0x0080000007007824 */ /* 0x000fce00078e0200 */
.L_x_18:
[----:B------:R-:W-:Y:S05]  /*0780*/  BSYNC.RECONVERGENT B2 ;  /* 0x0000000000027941 */ /* 0x000fea0003800200 */
.L_x_15:
[----:B------:R-:W-:Y:S05]  /*0790*/  BRA `(.L_x_19) ;  /* 0x0000000000207947 */ /* 0x000fea0003800000 */
.L_x_14:
[----:B------:R-:W-:-:S04]  /*07a0*/  LOP3.LUT R0, R9, 0x80000000, R8, 0x48, !PT ;  /* 0x8000000009007812 */ /* 0x000fc800078e4808 */
[----:B------:R-:W-:Y:S01]  /*07b0*/  LOP3.LUT R0, R0, 0x7f800000, RZ, 0xfc, !PT ;  /* 0x7f80000000007812 */ /* 0x000fe200078efcff */
[----:B------:R-:W-:Y:S06]  /*07c0*/  BRA `(.L_x_19) ;  /* 0x0000000000147947 */ /* 0x000fec0003800000 */
.L_x_13:
[----:B------:R-:W-:Y:S01]  /*07d0*/  LOP3.LUT R0, R9, 0x80000000, R8, 0x48, !PT ;  /* 0x8000000009007812 */ /* 0x000fe200078e4808 */
[----:B------:R-:W-:Y:S06]  /*07e0*/  BRA `(.L_x_19) ;  /* 0x00000000000c7947 */ /* 0x000fec0003800000 */
.L_x_12:
[----:B------:R-:W0:Y:S01]  /*07f0*/  MUFU.RSQ R0, -QNAN ;  /* 0xffc0000000007908 */ /* 0x000e220000001400 */
[----:B------:R-:W-:Y:S05]  /*0800*/  BRA `(.L_x_19) ;  /* 0x0000000000047947 */ /* 0x000fea0003800000 */
.L_x_11:
[----:B------:R-:W-:-:S07]  /*0810*/  FADD.FTZ R0, R0, R3 ;  /* 0x0000000300007221 */ /* 0x000fce0000010000 */
.L_x_19:
[----:B------:R-:W-:Y:S05]  /*0820*/  BSYNC.RECONVERGENT B1 ;  /* 0x0000000000017941 */ /* 0x000fea0003800200 */
.L_x_9:
[----:B------:R-:W-:-:S04]  /*0830*/  IMAD.MOV.U32 R3, RZ, RZ, 0x0 ;  /* 0x00000000ff037424 */ /* 0x000fc800078e00ff */
[----:B0-----:R-:W-:Y:S05]  /*0840*/  RET.REL.NODEC R2 `(_Z7softmaxPfS_i) ;  /* 0xfffffff402ec7950 */ /* 0x001fea0003c3ffff */
.L_x_20:
        /* <DEDUP_REMOVED lines=11> */
.L_x_21:


//--------------------- .nv.shared.reserved.0     --------------------------
	.section	.nv.shared.reserved.0,"aw",@nobits
	.weak		__nv_reservedSMEM_offset_0_alias
	.size		__nv_reservedSMEM_offset_0_alias, 0, 64
	.other		__nv_reservedSMEM_offset_0_alias,@"STO_CUDA_RESERVED_SHARED STV_DEFAULT"
__nv_reservedSMEM_offset_0_alias:
	.zero		0
	.zero		64


//--------------------- .nv.shared._Z12SumReductionPfS_i --------------------------
	.section	.nv.shared._Z12SumReductionPfS_i,"aw",@nobits
	.sectionflags	@""
	.align	4
.nv.shared._Z12SumReductionPfS_i:
	.zero		1536


//--------------------- .nv.constant0._Z12maxReductionPfS_i --------------------------
	.section	.nv.constant0._Z12maxReductionPfS_i,"a",@progbits
	.sectionflags	@""
	.align	4
.nv.constant0._Z12maxReductionPfS_i:
	.zero		916


//--------------------- .nv.constant0._Z12SumReductionPfS_i --------------------------
	.section	.nv.constant0._Z12SumReductionPfS_i,"a",@progbits
	.sectionflags	@""
	.align	4
.nv.constant0._Z12SumReductionPfS_i:
	.zero		916


//--------------------- .nv.constant0._Z18ExponentiateKernelPfi --------------------------
	.section	.nv.constant0._Z18ExponentiateKernelPfi,"a",@progbits
	.sectionflags	@""
	.align	4
.nv.constant0._Z18ExponentiateKernelPfi:
	.zero		908


//--------------------- .nv.constant0._Z7softmaxPfS_i --------------------------
	.section	.nv.constant0._Z7softmaxPfS_i,"a",@progbits
	.sectionflags	@""
	.align	4
.nv.constant0._Z7softmaxPfS_i:
	.zero		916


//--------------------- SYMBOLS --------------------------

	.type		.nv.reservedSmem.offset0,@object
	.size		.nv.reservedSmem.offset0,0x4
	.type		.nv.reservedSmem.cap,@object
	.size		.nv.reservedSmem.cap,0x4
